	.headerflags	@"EF_CUDA_TEXMODE_UNIFIED EF_CUDA_64BIT_ADDRESS EF_CUDA_ACCELERATORS EF_CUDA_SM90 EF_CUDA_VIRTUAL_SM(EF_CUDA_SM90)"
	.elftype	@"ET_EXEC"


//--------------------- .nv.info                  --------------------------
	.section	.nv.info,"",@"SHT_CUDA_INFO"
	.align	4


	//----- nvinfo : EIATTR_REGCOUNT
	.align		4
        /*0000*/ 	.byte	0x04, 0x2f
        /*0002*/ 	.short	(.L_3 - .L_2)
	.align		4
.L_2:
        /*0004*/ 	.word	index@(triton_poi_fused__native_batch_norm_legit_no_training_relu_66)
        /*0008*/ 	.word	0x00000016


	//----- nvinfo : EIATTR_MIN_STACK_SIZE
	.align		4
.L_3:
        /*000c*/ 	.byte	0x04, 0x12
        /*000e*/ 	.short	(.L_5 - .L_4)
	.align		4
.L_4:
        /*0010*/ 	.word	index@(triton_poi_fused__native_batch_norm_legit_no_training_relu_66)
        /*0014*/ 	.word	0x00000000


	//----- nvinfo : EIATTR_FRAME_SIZE
	.align		4
.L_5:
        /*0018*/ 	.byte	0x04, 0x11
        /*001a*/ 	.short	(.L_7 - .L_6)
	.align		4
.L_6:
        /*001c*/ 	.word	index@(triton_poi_fused__native_batch_norm_legit_no_training_relu_66)
        /*0020*/ 	.word	0x00000000


	//----- nvinfo : EIATTR_MIN_STACK_SIZE
	.align		4
.L_7:
        /*0024*/ 	.byte	0x04, 0x12
        /*0026*/ 	.short	(.L_9 - .L_8)
	.align		4
.L_8:
        /*0028*/ 	.word	index@(triton_poi_fused__native_batch_norm_legit_no_training_relu_66)
        /*002c*/ 	.word	0x00000000
.L_9:


//--------------------- .nv.info.triton_poi_fused__native_batch_norm_legit_no_training_relu_66 --------------------------
	.section	.nv.info.triton_poi_fused__native_batch_norm_legit_no_training_relu_66,"",@"SHT_CUDA_INFO"
	.sectionflags	@""
	.align	4


	//----- nvinfo : EIATTR_CUDA_API_VERSION
	.align		4
        /*0000*/ 	.byte	0x04, 0x37
        /*0002*/ 	.short	(.L_11 - .L_10)
.L_10:
        /*0004*/ 	.word	0x0000007c


	//----- nvinfo : EIATTR_KPARAM_INFO
	.align		4
.L_11:
        /*0008*/ 	.byte	0x04, 0x17
        /*000a*/ 	.short	(.L_13 - .L_12)
.L_12:
        /*000c*/ 	.word	0x00000000
        /*0010*/ 	.short	0x0006
        /*0012*/ 	.short	0x0030
        /*0014*/ 	.byte	0x00, 0xf0, 0x11, 0x00


	//----- nvinfo : EIATTR_KPARAM_INFO
	.align		4
.L_13:
        /*0018*/ 	.byte	0x04, 0x17
        /*001a*/ 	.short	(.L_15 - .L_14)
.L_14:
        /*001c*/ 	.word	0x00000000
        /*0020*/ 	.short	0x0005
        /*0022*/ 	.short	0x0028
        /*0024*/ 	.byte	0x00, 0xf4, 0x21, 0x00


	//----- nvinfo : EIATTR_KPARAM_INFO
	.align		4
.L_15:
        /*0028*/ 	.byte	0x04, 0x17
        /*002a*/ 	.short	(.L_17 - .L_16)
.L_16:
        /*002c*/ 	.word	0x00000000
        /*0030*/ 	.short	0x0004
        /*0032*/ 	.short	0x0020
        /*0034*/ 	.byte	0x00, 0xf4, 0x21, 0x00


	//----- nvinfo : EIATTR_KPARAM_INFO
	.align		4
.L_17:
        /*0038*/ 	.byte	0x04, 0x17
        /*003a*/ 	.short	(.L_19 - .L_18)
.L_18:
        /*003c*/ 	.word	0x00000000
        /*0040*/ 	.short	0x0003
        /*0042*/ 	.short	0x0018
        /*0044*/ 	.byte	0x00, 0xf4, 0x21, 0x00


	//----- nvinfo : EIATTR_KPARAM_INFO
	.align		4
.L_19:
        /*0048*/ 	.byte	0x04, 0x17
        /*004a*/ 	.short	(.L_21 - .L_20)
.L_20:
        /*004c*/ 	.word	0x00000000
        /*0050*/ 	.short	0x0002
        /*0052*/ 	.short	0x0010
        /*0054*/ 	.byte	0x00, 0xf4, 0x21, 0x00


	//----- nvinfo : EIATTR_KPARAM_INFO
	.align		4
.L_21:
        /*0058*/ 	.byte	0x04, 0x17
        /*005a*/ 	.short	(.L_23 - .L_22)
.L_22:
        /*005c*/ 	.word	0x00000000
        /*0060*/ 	.short	0x0001
        /*0062*/ 	.short	0x0008
        /*0064*/ 	.byte	0x00, 0xf4, 0x21, 0x00


	//----- nvinfo : EIATTR_KPARAM_INFO
	.align		4
.L_23:
        /*0068*/ 	.byte	0x04, 0x17
        /*006a*/ 	.short	(.L_25 - .L_24)
.L_24:
        /*006c*/ 	.word	0x00000000
        /*0070*/ 	.short	0x0000
        /*0072*/ 	.short	0x0000
        /*0074*/ 	.byte	0x00, 0xf4, 0x21, 0x00


	//----- nvinfo : EIATTR_SPARSE_MMA_MASK
	.align		4
.L_25:
        /*0078*/ 	.byte	0x03, 0x50
        /*007a*/ 	.short	0x0000


	//----- nvinfo : EIATTR_MAXREG_COUNT
	.align		4
        /*007c*/ 	.byte	0x03, 0x1b
        /*007e*/ 	.short	0x00ff


	//----- nvinfo : EIATTR_EXIT_INSTR_OFFSETS
	.align		4
        /*0080*/ 	.byte	0x04, 0x1c
        /*0082*/ 	.short	(.L_27 - .L_26)


	//   ....[0]....
.L_26:
        /*0084*/ 	.word	0x00000490


	//   ....[1]....
        /*0088*/ 	.word	0x000004b0


	//----- nvinfo : EIATTR_REQNTID
	.align		4
.L_27:
        /*008c*/ 	.byte	0x04, 0x10
        /*008e*/ 	.short	(.L_29 - .L_28)
.L_28:
        /*0090*/ 	.word	0x00000100
        /*0094*/ 	.word	0x00000001
        /*0098*/ 	.word	0x00000001


	//----- nvinfo : EIATTR_CBANK_PARAM_SIZE
	.align		4
.L_29:
        /*009c*/ 	.byte	0x03, 0x19
        /*009e*/ 	.short	0x0034


	//----- nvinfo : EIATTR_PARAM_CBANK
	.align		4
        /*00a0*/ 	.byte	0x04, 0x0a
        /*00a2*/ 	.short	(.L_31 - .L_30)
	.align		4
.L_30:
        /*00a4*/ 	.word	index@(.nv.constant0.triton_poi_fused__native_batch_norm_legit_no_training_relu_66)
        /*00a8*/ 	.short	0x0210
        /*00aa*/ 	.short	0x0034


	//----- nvinfo : EIATTR_SW_WAR
	.align		4
.L_31:
        /*00ac*/ 	.byte	0x04, 0x36
        /*00ae*/ 	.short	(.L_33 - .L_32)
.L_32:
        /*00b0*/ 	.word	0x00000008
.L_33:


//--------------------- .nv.callgraph             --------------------------
	.section	.nv.callgraph,"",@"SHT_CUDA_CALLGRAPH"
	.align	4
	.sectionentsize	8
	.align		4
        /*0000*/ 	.word	0x00000000
	.align		4
        /*0004*/ 	.word	0xffffffff
	.align		4
        /*0008*/ 	.word	0x00000000
	.align		4
        /*000c*/ 	.word	0xfffffffe
	.align		4
        /*0010*/ 	.word	0x00000000
	.align		4
        /*0014*/ 	.word	0xfffffffd
	.align		4
        /*0018*/ 	.word	0x00000000
	.align		4
        /*001c*/ 	.word	0xfffffffc


//--------------------- .nv.constant4             --------------------------
	.section	.nv.constant4,"a",@progbits
	.align	8
	.align		8
.nv.constant4:
        /*0000*/ 	.dword	_$_str
	.align		8
        /*0008*/ 	.dword	_$_str_$_2


//--------------------- .text.triton_poi_fused__native_batch_norm_legit_no_training_relu_66 --------------------------
	.section	.text.triton_poi_fused__native_batch_norm_legit_no_training_relu_66,"ax",@progbits
	.align	128
        .global         triton_poi_fused__native_batch_norm_legit_no_training_relu_66
        .type           triton_poi_fused__native_batch_norm_legit_no_training_relu_66,@function
        .size           triton_poi_fused__native_batch_norm_legit_no_training_relu_66,(.L_x_1 - triton_poi_fused__native_batch_norm_legit_no_training_relu_66)
        .other          triton_poi_fused__native_batch_norm_legit_no_training_relu_66,@"STO_CUDA_ENTRY STV_DEFAULT"
triton_poi_fused__native_batch_norm_legit_no_training_relu_66:
.text.triton_poi_fused__native_batch_norm_legit_no_training_relu_66:
[----:B------:R-:W0:Y:S01]  /*0000*/  LDC R1, c[0x0][0x28] ;  /* 0x00000a00ff017b82 */ /* 0x000e220000000800 */
[----:B------:R-:W1:Y:S07]  /*0010*/  S2R R0, SR_TID.X ;  /* 0x0000000000007919 */ /* 0x000e6e0000002100 */
[----:B------:R-:W2:Y:S01]  /*0020*/  LDC.64 R8, c[0x0][0x220] ;  /* 0x00008800ff087b82 */ /* 0x000ea20000000a00 */
[----:B------:R-:W-:Y:S01]  /*0030*/  ULDC.64 UR4, c[0x0][0x208] ;  /* 0x0000820000047ab9 */ /* 0x000fe20000000a00 */
[----:B------:R-:W3:Y:S06]  /*0040*/  S2R R5, SR_CTAID.X ;  /* 0x0000000000057919 */ /* 0x000eec0000002500 */
[----:B------:R-:W4:Y:S08]  /*0050*/  LDC.64 R14, c[0x0][0x218] ;  /* 0x00008600ff0e7b82 */ /* 0x000f300000000a00 */
[----:B------:R-:W5:Y:S08]  /*0060*/  LDC.64 R12, c[0x0][0x210] ;  /* 0x00008400ff0c7b82 */ /* 0x000f700000000a00 */
[----:B------:R-:W4:Y:S01]  /*0070*/  LDC.64 R16, c[0x0][0x228] ;  /* 0x00008a00ff107b82 */ /* 0x000f220000000a00 */
[----:B-1----:R-:W-:-:S07]  /*0080*/  SHF.L.U32 R0, R0, 0x1, RZ ;  /* 0x0000000100007819 */ /* 0x002fce00000006ff */
[----:B------:R-:W1:Y:S01]  /*0090*/  LDC.64 R18, c[0x0][0x230] ;  /* 0x00008c00ff127b82 */ /* 0x000e620000000a00 */
[----:B---3--:R-:W-:Y:S02]  /*00a0*/  SHF.R.S32.HI R3, RZ, 0x16, R5 ;  /* 0x00000016ff037819 */ /* 0x008fe40000011405 */
[----:B------:R-:W-:Y:S02]  /*00b0*/  LOP3.LUT R0, R0, 0x1fe, RZ, 0xc0, !PT ;  /* 0x000001fe00007812 */ /* 0x000fe400078ec0ff */
[----:B------:R-:W-:Y:S02]  /*00c0*/  SGXT R3, R3, 0x1 ;  /* 0x000000010303781a */ /* 0x000fe40000000200 */
[----:B------:R-:W-:-:S04]  /*00d0*/  LEA R0, R5, R0, 0x9 ;  /* 0x0000000005007211 */ /* 0x000fc800078e48ff */
[----:B------:R-:W-:Y:S02]  /*00e0*/  LEA.HI R3, R3, R0, RZ, 0x8 ;  /* 0x0000000003037211 */ /* 0x000fe400078f40ff */
[----:B------:R-:W-:Y:S02]  /*00f0*/  ISETP.GE.AND P0, PT, R0, 0x3d800, PT ;  /* 0x0003d8000000780c */ /* 0x000fe40003f06270 */
[----:B------:R-:W-:-:S05]  /*0100*/  SHF.R.S32.HI R3, RZ, 0x8, R3 ;  /* 0x00000008ff037819 */ /* 0x000fca0000011403 */
[----:B------:R-:W-:-:S05]  /*0110*/  IMAD.HI R2, R3, 0x214d0215, RZ ;  /* 0x214d021503027827 */ /* 0x000fca00078e02ff */
[----:B------:R-:W-:-:S04]  /*0120*/  SHF.R.U32.HI R5, RZ, 0x1f, R2 ;  /* 0x0000001fff057819 */ /* 0x000fc80000011602 */
[----:B------:R-:W-:Y:S02]  /*0130*/  LEA.HI.SX32 R2, R2, R5, 0x1b ;  /* 0x0000000502027211 */ /* 0x000fe400078fdaff */
[----:B------:R-:W-:-:S03]  /*0140*/  CS2R R4, SRZ ;  /* 0x0000000000047805 */ /* 0x000fc6000001ff00 */
[----:B------:R-:W-:-:S04]  /*0150*/  IMAD R11, R2, -0xf6, R3 ;  /* 0xffffff0a020b7824 */ /* 0x000fc800078e0203 */
[----:B--2---:R-:W-:-:S05]  /*0160*/  IMAD.WIDE R8, R11, 0x4, R8 ;  /* 0x000000040b087825 */ /* 0x004fca00078e0208 */
[----:B------:R-:W2:Y:S04]  /*0170*/  @!P0 LDG.E.EL R4, desc[UR4][R8.64] ;  /* 0x0000000408048981 */ /* 0x000ea8000c2e1900 */
[----:B------:R3:W2:Y:S01]  /*0180*/  @!P0 LDG.E.EL R5, desc[UR4][R8.64] ;  /* 0x0000000408058981 */ /* 0x0006a2000c2e1900 */
[----:B------:R-:W-:Y:S02]  /*0190*/  CS2R R6, SRZ ;  /* 0x0000000000067805 */ /* 0x000fe4000001ff00 */
[----:B------:R-:W-:Y:S01]  /*01a0*/  CS2R R2, SRZ ;  /* 0x0000000000027805 */ /* 0x000fe2000001ff00 */
[----:B----4-:R-:W-:-:S04]  /*01b0*/  IMAD.WIDE R14, R11, 0x4, R14 ;  /* 0x000000040b0e7825 */ /* 0x010fc800078e020e */
[----:B-----5:R-:W-:Y:S01]  /*01c0*/  IMAD.WIDE R12, R0, 0x4, R12 ;  /* 0x00000004000c7825 */ /* 0x020fe200078e020c */
[----:B------:R-:W4:Y:S01]  /*01d0*/  @!P0 LDG.E.EL R7, desc[UR4][R14.64] ;  /* 0x000000040e078981 */ /* 0x000f22000c2e1900 */
[----:B---3--:R-:W-:Y:S02]  /*01e0*/  CS2R R8, SRZ ;  /* 0x0000000000087805 */ /* 0x008fe4000001ff00 */
[C---:B0-----:R-:W-:Y:S01]  /*01f0*/  IMAD.WIDE R16, R11.reuse, 0x4, R16 ;  /* 0x000000040b107825 */ /* 0x041fe200078e0210 */
[----:B------:R0:W3:Y:S03]  /*0200*/  @!P0 LDG.E.EL R6, desc[UR4][R14.64] ;  /* 0x000000040e068981 */ /* 0x0000e6000c2e1900 */
[----:B-1----:R-:W-:Y:S01]  /*0210*/  IMAD.WIDE R18, R11, 0x4, R18 ;  /* 0x000000040b127825 */ /* 0x002fe200078e0212 */
[----:B------:R1:W4:Y:S01]  /*0220*/  @!P0 LDG.E.64 R2, desc[UR4][R12.64] ;  /* 0x000000040c028981 */ /* 0x000322000c1e1b00 */
[----:B------:R-:W-:-:S03]  /*0230*/  CS2R R10, SRZ ;  /* 0x00000000000a7805 */ /* 0x000fc6000001ff00 */
[----:B------:R-:W5:Y:S04]  /*0240*/  @!P0 LDG.E.EL R9, desc[UR4][R18.64] ;  /* 0x0000000412098981 */ /* 0x000f68000c2e1900 */
[----:B------:R-:W5:Y:S04]  /*0250*/  @!P0 LDG.E.EL R10, desc[UR4][R16.64] ;  /* 0x00000004100a8981 */ /* 0x000f68000c2e1900 */
[----:B------:R-:W3:Y:S04]  /*0260*/  @!P0 LDG.E.EL R11, desc[UR4][R16.64] ;  /* 0x00000004100b8981 */ /* 0x000ee8000c2e1900 */
[----:B------:R-:W3:Y:S01]  /*0270*/  @!P0 LDG.E.EL R8, desc[UR4][R18.64] ;  /* 0x0000000412088981 */ /* 0x000ee2000c2e1900 */
[----:B0-----:R-:W-:Y:S01]  /*0280*/  HFMA2.MMA R14, -RZ, RZ, 1.625, 0 ;  /* 0x3e800000ff0e7435 */ /* 0x001fe200000001ff */
[----:B--2---:R-:W-:Y:S01]  /*0290*/  FADD R4, R4, 9.9999997473787516356e-06 ;  /* 0x3727c5ac04047421 */ /* 0x004fe20000000000 */
[----:B------:R-:W-:-:S03]  /*02a0*/  FADD R5, R5, 9.9999997473787516356e-06 ;  /* 0x3727c5ac05057421 */ /* 0x000fc60000000000 */
[----:B-1----:R-:W0:Y:S08]  /*02b0*/  MUFU.SQRT R12, R4 ;  /* 0x00000004000c7308 */ /* 0x002e300000002000 */
[----:B------:R1:W2:Y:S01]  /*02c0*/  MUFU.SQRT R13, R5 ;  /* 0x00000005000d7308 */ /* 0x0002a20000002000 */
[C---:B0-----:R-:W-:Y:S02]  /*02d0*/  FSETP.GT.AND P1, PT, R12.reuse, 8.50705917302346158658e+37, PT ;  /* 0x7e8000000c00780b */ /* 0x041fe40003f24000 */
[----:B------:R-:W-:Y:S01]  /*02e0*/  FSETP.GEU.AND P3, PT, R12, 1.175494350822287508e-38, PT ;  /* 0x008000000c00780b */ /* 0x000fe20003f6e000 */
[----:B-1----:R-:W0:Y:S01]  /*02f0*/  LDC.64 R4, c[0x0][0x238] ;  /* 0x00008e00ff047b82 */ /* 0x002e220000000a00 */
[----:B--2---:R-:W-:-:S02]  /*0300*/  FSETP.GT.AND P2, PT, R13, 8.50705917302346158658e+37, PT ;  /* 0x7e8000000d00780b */ /* 0x004fc40003f44000 */
[----:B------:R-:W-:-:S07]  /*0310*/  FSETP.GEU.AND P4, PT, R13, 1.175494350822287508e-38, PT ;  /* 0x008000000d00780b */ /* 0x000fce0003f8e000 */
[----:B------:R-:W-:-:S04]  /*0320*/  @P1 FMUL R12, R12, 0.25 ;  /* 0x3e8000000c0c1820 */ /* 0x000fc80000400000 */
[----:B------:R-:W-:Y:S01]  /*0330*/  @!P3 FMUL R12, R12, 16777216 ;  /* 0x4b8000000c0cb820 */ /* 0x000fe20000400000 */
[----:B------:R-:W-:-:S04]  /*0340*/  @P2 FMUL R13, R13, 0.25 ;  /* 0x3e8000000d0d2820 */ /* 0x000fc80000400000 */
[----:B------:R-:W-:Y:S01]  /*0350*/  @!P4 FMUL R13, R13, 16777216 ;  /* 0x4b8000000d0dc820 */ /* 0x000fe20000400000 */
[----:B------:R-:W1:Y:S01]  /*0360*/  MUFU.RCP R12, R12 ;  /* 0x0000000c000c7308 */ /* 0x000e620000001000 */
[----:B------:R-:W-:-:S07]  /*0370*/  FSEL R15, R14, 1, P1 ;  /* 0x3f8000000e0f7808 */ /* 0x000fce0000800000 */
[----:B------:R-:W2:Y:S01]  /*0380*/  MUFU.RCP R13, R13 ;  /* 0x0000000d000d7308 */ /* 0x000ea20000001000 */
[----:B------:R-:W-:Y:S01]  /*0390*/  FSEL R14, R14, 1, P2 ;  /* 0x3f8000000e0e7808 */ /* 0x000fe20001000000 */
[----:B------:R-:W-:-:S04]  /*03a0*/  @!P3 FMUL R15, R15, 16777216 ;  /* 0x4b8000000f0fb820 */ /* 0x000fc80000400000 */
[----:B------:R-:W-:Y:S01]  /*03b0*/  @!P4 FMUL R14, R14, 16777216 ;  /* 0x4b8000000e0ec820 */ /* 0x000fe20000400000 */
[----:B----4-:R-:W-:Y:S01]  /*03c0*/  FADD R2, -R7, R2 ;  /* 0x0000000207027221 */ /* 0x010fe20000000100 */
[----:B---3--:R-:W-:Y:S01]  /*03d0*/  FADD R3, -R6, R3 ;  /* 0x0000000306037221 */ /* 0x008fe20000000100 */
[----:B-1----:R-:W-:Y:S01]  /*03e0*/  FMUL R15, R12, R15 ;  /* 0x0000000f0c0f7220 */ /* 0x002fe20000400000 */
[----:B--2---:R-:W-:-:S03]  /*03f0*/  FMUL R14, R13, R14 ;  /* 0x0000000e0d0e7220 */ /* 0x004fc60000400000 */
[----:B------:R-:W-:Y:S01]  /*0400*/  FMUL R2, R2, R15 ;  /* 0x0000000f02027220 */ /* 0x000fe20000400000 */
[----:B------:R-:W-:-:S03]  /*0410*/  FMUL R3, R3, R14 ;  /* 0x0000000e03037220 */ /* 0x000fc60000400000 */
[----:B-----5:R-:W-:Y:S01]  /*0420*/  FFMA R2, R2, R10, R9 ;  /* 0x0000000a02027223 */ /* 0x020fe20000000009 */
[----:B------:R-:W-:-:S04]  /*0430*/  FFMA R3, R3, R11, R8 ;  /* 0x0000000b03037223 */ /* 0x000fc80000000008 */
[----:B------:R-:W-:Y:S02]  /*0440*/  FSETP.GEU.AND P1, PT, R2, RZ, PT ;  /* 0x000000ff0200720b */ /* 0x000fe40003f2e000 */
[C---:B------:R-:W-:Y:S01]  /*0450*/  FSETP.GEU.AND P2, PT, R3.reuse, RZ, PT ;  /* 0x000000ff0300720b */ /* 0x040fe20003f4e000 */
[----:B0-----:R-:W-:Y:S01]  /*0460*/  IMAD.WIDE R4, R0, 0x4, R4 ;  /* 0x0000000400047825 */ /* 0x001fe200078e0204 */
[----:B------:R-:W-:Y:S02]  /*0470*/  FSEL R2, R2, RZ, P1 ;  /* 0x000000ff02027208 */ /* 0x000fe40000800000 */
[----:B------:R-:W-:Y:S01]  /*0480*/  FSEL R3, R3, RZ, P2 ;  /* 0x000000ff03037208 */ /* 0x000fe20001000000 */
[----:B------:R-:W-:Y:S08]  /*0490*/  @P0 EXIT ;  /* 0x000000000000094d */ /* 0x000ff00003800000 */
[----:B------:R-:W-:Y:S01]  /*04a0*/  STG.E.64 desc[UR4][R4.64], R2 ;  /* 0x0000000204007986 */ /* 0x000fe2000c101b04 */
[----:B------:R-:W-:Y:S05]  /*04b0*/  EXIT ;  /* 0x000000000000794d */ /* 0x000fea0003800000 */
.L_x_0:
[----:B------:R-:W-:-:S00]  /*04c0*/  BRA `(.L_x_0) ;  /* 0xfffffffc00fc7947 */ /* 0x000fc0000383ffff */
[----:B------:R-:W-:-:S00]  /*04d0*/  NOP ;  /* 0x0000000000007918 */ /* 0x000fc00000000000 */
        /* <DEDUP_REMOVED lines=10> */
.L_x_1:


//--------------------- .nv.global.init           --------------------------
	.section	.nv.global.init,"aw",@progbits
.nv.global.init:
	.type		_$_str,@object
	.size		_$_str,(_$_str_$_2 - _$_str)
_$_str:
        /*0000*/ 	.byte	0x5f, 0x5f, 0x43, 0x55, 0x44, 0x41, 0x5f, 0x46, 0x54, 0x5a, 0x00
	.type		_$_str_$_2,@object
	.size		_$_str_$_2,(.L_1 - _$_str_$_2)
_$_str_$_2:
        /*000b*/ 	.byte	0x5f, 0x5f, 0x43, 0x55, 0x44, 0x41, 0x5f, 0x50, 0x52, 0x45, 0x43, 0x5f, 0x53, 0x51, 0x52, 0x54
        /*001b*/ 	.byte	0x00
.L_1:


//--------------------- .nv.constant0.triton_poi_fused__native_batch_norm_legit_no_training_relu_66 --------------------------
	.section	.nv.constant0.triton_poi_fused__native_batch_norm_legit_no_training_relu_66,"a",@progbits
	.sectionflags	@""
	.align	4
.nv.constant0.triton_poi_fused__native_batch_norm_legit_no_training_relu_66:
	.zero		580
